	.headerflags	@"EF_CUDA_TEXMODE_UNIFIED EF_CUDA_64BIT_ADDRESS EF_CUDA_ACCELERATORS EF_CUDA_SM90 EF_CUDA_VIRTUAL_SM(EF_CUDA_SM90)"
	.elftype	@"ET_EXEC"


//--------------------- .nv.info                  --------------------------
	.section	.nv.info,"",@"SHT_CUDA_INFO"
	.align	4


	//----- nvinfo : EIATTR_REGCOUNT
	.align		4
        /*0000*/ 	.byte	0x04, 0x2f
        /*0002*/ 	.short	(.L_3 - .L_2)
	.align		4
.L_2:
        /*0004*/ 	.word	index@(triton_poi_fused__native_batch_norm_legit_no_training_convolution_relu_21)
        /*0008*/ 	.word	0x00000016


	//----- nvinfo : EIATTR_MIN_STACK_SIZE
	.align		4
.L_3:
        /*000c*/ 	.byte	0x04, 0x12
        /*000e*/ 	.short	(.L_5 - .L_4)
	.align		4
.L_4:
        /*0010*/ 	.word	index@(triton_poi_fused__native_batch_norm_legit_no_training_convolution_relu_21)
        /*0014*/ 	.word	0x00000000


	//----- nvinfo : EIATTR_FRAME_SIZE
	.align		4
.L_5:
        /*0018*/ 	.byte	0x04, 0x11
        /*001a*/ 	.short	(.L_7 - .L_6)
	.align		4
.L_6:
        /*001c*/ 	.word	index@(triton_poi_fused__native_batch_norm_legit_no_training_convolution_relu_21)
        /*0020*/ 	.word	0x00000000


	//----- nvinfo : EIATTR_MIN_STACK_SIZE
	.align		4
.L_7:
        /*0024*/ 	.byte	0x04, 0x12
        /*0026*/ 	.short	(.L_9 - .L_8)
	.align		4
.L_8:
        /*0028*/ 	.word	index@(triton_poi_fused__native_batch_norm_legit_no_training_convolution_relu_21)
        /*002c*/ 	.word	0x00000000
.L_9:


//--------------------- .nv.info.triton_poi_fused__native_batch_norm_legit_no_training_convolution_relu_21 --------------------------
	.section	.nv.info.triton_poi_fused__native_batch_norm_legit_no_training_convolution_relu_21,"",@"SHT_CUDA_INFO"
	.sectionflags	@""
	.align	4


	//----- nvinfo : EIATTR_CUDA_API_VERSION
	.align		4
        /*0000*/ 	.byte	0x04, 0x37
        /*0002*/ 	.short	(.L_11 - .L_10)
.L_10:
        /*0004*/ 	.word	0x0000007c


	//----- nvinfo : EIATTR_KPARAM_INFO
	.align		4
.L_11:
        /*0008*/ 	.byte	0x04, 0x17
        /*000a*/ 	.short	(.L_13 - .L_12)
.L_12:
        /*000c*/ 	.word	0x00000000
        /*0010*/ 	.short	0x0007
        /*0012*/ 	.short	0x0038
        /*0014*/ 	.byte	0x00, 0xf0, 0x11, 0x00


	//----- nvinfo : EIATTR_KPARAM_INFO
	.align		4
.L_13:
        /*0018*/ 	.byte	0x04, 0x17
        /*001a*/ 	.short	(.L_15 - .L_14)
.L_14:
        /*001c*/ 	.word	0x00000000
        /*0020*/ 	.short	0x0006
        /*0022*/ 	.short	0x0030
        /*0024*/ 	.byte	0x00, 0xf4, 0x21, 0x00


	//----- nvinfo : EIATTR_KPARAM_INFO
	.align		4
.L_15:
        /*0028*/ 	.byte	0x04, 0x17
        /*002a*/ 	.short	(.L_17 - .L_16)
.L_16:
        /*002c*/ 	.word	0x00000000
        /*0030*/ 	.short	0x0005
        /*0032*/ 	.short	0x0028
        /*0034*/ 	.byte	0x00, 0xf4, 0x21, 0x00


	//----- nvinfo : EIATTR_KPARAM_INFO
	.align		4
.L_17:
        /*0038*/ 	.byte	0x04, 0x17
        /*003a*/ 	.short	(.L_19 - .L_18)
.L_18:
        /*003c*/ 	.word	0x00000000
        /*0040*/ 	.short	0x0004
        /*0042*/ 	.short	0x0020
        /*0044*/ 	.byte	0x00, 0xf4, 0x21, 0x00


	//----- nvinfo : EIATTR_KPARAM_INFO
	.align		4
.L_19:
        /*0048*/ 	.byte	0x04, 0x17
        /*004a*/ 	.short	(.L_21 - .L_20)
.L_20:
        /*004c*/ 	.word	0x00000000
        /*0050*/ 	.short	0x0003
        /*0052*/ 	.short	0x0018
        /*0054*/ 	.byte	0x00, 0xf4, 0x21, 0x00


	//----- nvinfo : EIATTR_KPARAM_INFO
	.align		4
.L_21:
        /*0058*/ 	.byte	0x04, 0x17
        /*005a*/ 	.short	(.L_23 - .L_22)
.L_22:
        /*005c*/ 	.word	0x00000000
        /*0060*/ 	.short	0x0002
        /*0062*/ 	.short	0x0010
        /*0064*/ 	.byte	0x00, 0xf4, 0x21, 0x00


	//----- nvinfo : EIATTR_KPARAM_INFO
	.align		4
.L_23:
        /*0068*/ 	.byte	0x04, 0x17
        /*006a*/ 	.short	(.L_25 - .L_24)
.L_24:
        /*006c*/ 	.word	0x00000000
        /*0070*/ 	.short	0x0001
        /*0072*/ 	.short	0x0008
        /*0074*/ 	.byte	0x00, 0xf4, 0x21, 0x00


	//----- nvinfo : EIATTR_KPARAM_INFO
	.align		4
.L_25:
        /*0078*/ 	.byte	0x04, 0x17
        /*007a*/ 	.short	(.L_27 - .L_26)
.L_26:
        /*007c*/ 	.word	0x00000000
        /*0080*/ 	.short	0x0000
        /*0082*/ 	.short	0x0000
        /*0084*/ 	.byte	0x00, 0xf4, 0x21, 0x00


	//----- nvinfo : EIATTR_SPARSE_MMA_MASK
	.align		4
.L_27:
        /*0088*/ 	.byte	0x03, 0x50
        /*008a*/ 	.short	0x0000


	//----- nvinfo : EIATTR_MAXREG_COUNT
	.align		4
        /*008c*/ 	.byte	0x03, 0x1b
        /*008e*/ 	.short	0x00ff


	//----- nvinfo : EIATTR_EXIT_INSTR_OFFSETS
	.align		4
        /*0090*/ 	.byte	0x04, 0x1c
        /*0092*/ 	.short	(.L_29 - .L_28)


	//   ....[0]....
.L_28:
        /*0094*/ 	.word	0x00000430


	//----- nvinfo : EIATTR_REQNTID
	.align		4
.L_29:
        /*0098*/ 	.byte	0x04, 0x10
        /*009a*/ 	.short	(.L_31 - .L_30)
.L_30:
        /*009c*/ 	.word	0x00000080
        /*00a0*/ 	.word	0x00000001
        /*00a4*/ 	.word	0x00000001


	//----- nvinfo : EIATTR_CBANK_PARAM_SIZE
	.align		4
.L_31:
        /*00a8*/ 	.byte	0x03, 0x19
        /*00aa*/ 	.short	0x003c


	//----- nvinfo : EIATTR_PARAM_CBANK
	.align		4
        /*00ac*/ 	.byte	0x04, 0x0a
        /*00ae*/ 	.short	(.L_33 - .L_32)
	.align		4
.L_32:
        /*00b0*/ 	.word	index@(.nv.constant0.triton_poi_fused__native_batch_norm_legit_no_training_convolution_relu_21)
        /*00b4*/ 	.short	0x0210
        /*00b6*/ 	.short	0x003c


	//----- nvinfo : EIATTR_SW_WAR
	.align		4
.L_33:
        /*00b8*/ 	.byte	0x04, 0x36
        /*00ba*/ 	.short	(.L_35 - .L_34)
.L_34:
        /*00bc*/ 	.word	0x00000008
.L_35:


//--------------------- .nv.callgraph             --------------------------
	.section	.nv.callgraph,"",@"SHT_CUDA_CALLGRAPH"
	.align	4
	.sectionentsize	8
	.align		4
        /*0000*/ 	.word	0x00000000
	.align		4
        /*0004*/ 	.word	0xffffffff
	.align		4
        /*0008*/ 	.word	0x00000000
	.align		4
        /*000c*/ 	.word	0xfffffffe
	.align		4
        /*0010*/ 	.word	0x00000000
	.align		4
        /*0014*/ 	.word	0xfffffffd
	.align		4
        /*0018*/ 	.word	0x00000000
	.align		4
        /*001c*/ 	.word	0xfffffffc


//--------------------- .nv.constant4             --------------------------
	.section	.nv.constant4,"a",@progbits
	.align	8
	.align		8
.nv.constant4:
        /*0000*/ 	.dword	_$_str
	.align		8
        /*0008*/ 	.dword	_$_str_$_2


//--------------------- .text.triton_poi_fused__native_batch_norm_legit_no_training_convolution_relu_21 --------------------------
	.section	.text.triton_poi_fused__native_batch_norm_legit_no_training_convolution_relu_21,"ax",@progbits
	.align	128
        .global         triton_poi_fused__native_batch_norm_legit_no_training_convolution_relu_21
        .type           triton_poi_fused__native_batch_norm_legit_no_training_convolution_relu_21,@function
        .size           triton_poi_fused__native_batch_norm_legit_no_training_convolution_relu_21,(.L_x_1 - triton_poi_fused__native_batch_norm_legit_no_training_convolution_relu_21)
        .other          triton_poi_fused__native_batch_norm_legit_no_training_convolution_relu_21,@"STO_CUDA_ENTRY STV_DEFAULT"
triton_poi_fused__native_batch_norm_legit_no_training_convolution_relu_21:
.text.triton_poi_fused__native_batch_norm_legit_no_training_convolution_relu_21:
[----:B------:R-:W-:Y:S01]  /*0000*/  LDC R1, c[0x0][0x28] ;  /* 0x00000a00ff017b82 */ /* 0x000fe20000000800 */
[----:B------:R-:W1:Y:S07]  /*0010*/  S2R R0, SR_TID.X ;  /* 0x0000000000007919 */ /* 0x000e6e0000002100 */
[----:B------:R-:W2:Y:S01]  /*0020*/  LDC.64 R6, c[0x0][0x228] ;  /* 0x00008a00ff067b82 */ /* 0x000ea20000000a00 */
[----:B------:R-:W-:Y:S01]  /*0030*/  ULDC.64 UR4, c[0x0][0x208] ;  /* 0x0000820000047ab9 */ /* 0x000fe20000000a00 */
[----:B------:R-:W3:Y:S06]  /*0040*/  S2R R5, SR_CTAID.X ;  /* 0x0000000000057919 */ /* 0x000eec0000002500 */
[----:B------:R-:W4:Y:S08]  /*0050*/  LDC.64 R12, c[0x0][0x218] ;  /* 0x00008600ff0c7b82 */ /* 0x000f300000000a00 */
[----:B------:R-:W5:Y:S08]  /*0060*/  LDC.64 R14, c[0x0][0x220] ;  /* 0x00008800ff0e7b82 */ /* 0x000f700000000a00 */
[----:B------:R-:W5:Y:S01]  /*0070*/  LDC.64 R10, c[0x0][0x238] ;  /* 0x00008e00ff0a7b82 */ /* 0x000f620000000a00 */
[----:B-1----:R-:W-:-:S07]  /*0080*/  SHF.L.U32 R0, R0, 0x1, RZ ;  /* 0x0000000100007819 */ /* 0x002fce00000006ff */
[----:B------:R-:W1:Y:S01]  /*0090*/  LDC.64 R16, c[0x0][0x230] ;  /* 0x00008c00ff107b82 */ /* 0x000e620000000a00 */
[----:B---3--:R-:W-:Y:S02]  /*00a0*/  SHF.R.S32.HI R3, RZ, 0x17, R5 ;  /* 0x00000017ff037819 */ /* 0x008fe40000011405 */
[----:B------:R-:W-:Y:S02]  /*00b0*/  LOP3.LUT R0, R0, 0xfe, RZ, 0xc0, !PT ;  /* 0x000000fe00007812 */ /* 0x000fe400078ec0ff */
[----:B------:R-:W-:Y:S02]  /*00c0*/  SGXT R3, R3, 0x1 ;  /* 0x000000010303781a */ /* 0x000fe40000000200 */
[----:B------:R-:W-:-:S04]  /*00d0*/  LEA R0, R5, R0, 0x8 ;  /* 0x0000000005007211 */ /* 0x000fc800078e40ff */
[----:B------:R-:W-:-:S04]  /*00e0*/  LEA.HI R3, R3, R0, RZ, 0x6 ;  /* 0x0000000003037211 */ /* 0x000fc800078f30ff */
[----:B------:R-:W-:-:S04]  /*00f0*/  LOP3.LUT R3, R3, 0xffffffc0, RZ, 0xc0, !PT ;  /* 0xffffffc003037812 */ /* 0x000fc800078ec0ff */
[----:B------:R-:W-:Y:S02]  /*0100*/  IADD3 R8, R0, -R3, RZ ;  /* 0x8000000300087210 */ /* 0x000fe40007ffe0ff */
[----:B------:R-:W3:Y:S03]  /*0110*/  LDC.64 R2, c[0x0][0x210] ;  /* 0x00008400ff027b82 */ /* 0x000ee60000000a00 */
[----:B--2---:R-:W-:-:S06]  /*0120*/  IMAD.WIDE R6, R8, 0x4, R6 ;  /* 0x0000000408067825 */ /* 0x004fcc00078e0206 */
[----:B------:R-:W2:Y:S01]  /*0130*/  LDG.E.EL.64 R6, desc[UR4][R6.64] ;  /* 0x0000000406067981 */ /* 0x000ea2000c2e1b00 */
[----:B----4-:R-:W-:-:S04]  /*0140*/  IMAD.WIDE R12, R8, 0x4, R12 ;  /* 0x00000004080c7825 */ /* 0x010fc800078e020c */
[C---:B-----5:R-:W-:Y:S02]  /*0150*/  IMAD.WIDE R14, R8.reuse, 0x4, R14 ;  /* 0x00000004080e7825 */ /* 0x060fe400078e020e */
[----:B------:R-:W4:Y:S02]  /*0160*/  LDG.E.EL.64 R12, desc[UR4][R12.64] ;  /* 0x000000040c0c7981 */ /* 0x000f24000c2e1b00 */
[----:B0-----:R-:W-:Y:S02]  /*0170*/  IMAD.WIDE R10, R8, 0x4, R10 ;  /* 0x00000004080a7825 */ /* 0x001fe400078e020a */
[----:B------:R-:W5:Y:S02]  /*0180*/  LDG.E.EL.64 R14, desc[UR4][R14.64] ;  /* 0x000000040e0e7981 */ /* 0x000f64000c2e1b00 */
[----:B---3--:R-:W-:Y:S02]  /*0190*/  IMAD.WIDE R2, R0, 0x4, R2 ;  /* 0x0000000400027825 */ /* 0x008fe400078e0202 */
[----:B------:R-:W3:Y:S04]  /*01a0*/  LDG.E.EL.64 R10, desc[UR4][R10.64] ;  /* 0x000000040a0a7981 */ /* 0x000ee8000c2e1b00 */
[----:B------:R-:W4:Y:S01]  /*01b0*/  LDG.E.64 R4, desc[UR4][R2.64] ;  /* 0x0000000402047981 */ /* 0x000f22000c1e1b00 */
[----:B-1----:R-:W-:-:S05]  /*01c0*/  IMAD.WIDE R16, R8, 0x4, R16 ;  /* 0x0000000408107825 */ /* 0x002fca00078e0210 */
[----:B------:R0:W3:Y:S02]  /*01d0*/  LDG.E.EL.64 R8, desc[UR4][R16.64] ;  /* 0x0000000410087981 */ /* 0x0000e4000c2e1b00 */
[----:B0-----:R-:W-:Y:S01]  /*01e0*/  HFMA2.MMA R16, -RZ, RZ, 1.625, 0 ;  /* 0x3e800000ff107435 */ /* 0x001fe200000001ff */
[----:B--2---:R-:W-:Y:S01]  /*01f0*/  FADD R6, R6, 9.9999997473787516356e-06 ;  /* 0x3727c5ac06067421 */ /* 0x004fe20000000000 */
[----:B------:R-:W-:-:S03]  /*0200*/  FADD R7, R7, 9.9999997473787516356e-06 ;  /* 0x3727c5ac07077421 */ /* 0x000fc60000000000 */
[----:B------:R-:W0:Y:S08]  /*0210*/  MUFU.SQRT R18, R6 ;  /* 0x0000000600127308 */ /* 0x000e300000002000 */
[----:B------:R1:W2:Y:S01]  /*0220*/  MUFU.SQRT R19, R7 ;  /* 0x0000000700137308 */ /* 0x0002a20000002000 */
[C---:B0-----:R-:W-:Y:S02]  /*0230*/  FSETP.GT.AND P0, PT, R18.reuse, 8.50705917302346158658e+37, PT ;  /* 0x7e8000001200780b */ /* 0x041fe40003f04000 */
[----:B------:R-:W-:Y:S01]  /*0240*/  FSETP.GEU.AND P2, PT, R18, 1.175494350822287508e-38, PT ;  /* 0x008000001200780b */ /* 0x000fe20003f4e000 */
[----:B-1----:R-:W0:Y:S01]  /*0250*/  LDC.64 R6, c[0x0][0x240] ;  /* 0x00009000ff067b82 */ /* 0x002e220000000a00 */
[----:B--2---:R-:W-:-:S02]  /*0260*/  FSETP.GT.AND P1, PT, R19, 8.50705917302346158658e+37, PT ;  /* 0x7e8000001300780b */ /* 0x004fc40003f24000 */
[----:B------:R-:W-:-:S07]  /*0270*/  FSETP.GEU.AND P3, PT, R19, 1.175494350822287508e-38, PT ;  /* 0x008000001300780b */ /* 0x000fce0003f6e000 */
[----:B------:R-:W-:-:S04]  /*0280*/  @P0 FMUL R18, R18, 0.25 ;  /* 0x3e80000012120820 */ /* 0x000fc80000400000 */
[----:B------:R-:W-:Y:S01]  /*0290*/  @!P2 FMUL R18, R18, 16777216 ;  /* 0x4b8000001212a820 */ /* 0x000fe20000400000 */
[----:B------:R-:W-:-:S04]  /*02a0*/  @P1 FMUL R19, R19, 0.25 ;  /* 0x3e80000013131820 */ /* 0x000fc80000400000 */
[----:B------:R-:W-:Y:S01]  /*02b0*/  @!P3 FMUL R19, R19, 16777216 ;  /* 0x4b8000001313b820 */ /* 0x000fe20000400000 */
[----:B------:R-:W1:Y:S01]  /*02c0*/  MUFU.RCP R18, R18 ;  /* 0x0000001200127308 */ /* 0x000e620000001000 */
[----:B------:R-:W-:-:S07]  /*02d0*/  FSEL R17, R16, 1, P0 ;  /* 0x3f80000010117808 */ /* 0x000fce0000000000 */
[----:B------:R-:W2:Y:S01]  /*02e0*/  MUFU.RCP R19, R19 ;  /* 0x0000001300137308 */ /* 0x000ea20000001000 */
[----:B------:R-:W-:Y:S01]  /*02f0*/  FSEL R16, R16, 1, P1 ;  /* 0x3f80000010107808 */ /* 0x000fe20000800000 */
[----:B------:R-:W-:Y:S01]  /*0300*/  @!P2 FMUL R17, R17, 16777216 ;  /* 0x4b8000001111a820 */ /* 0x000fe20000400000 */
[----:B----4-:R-:W-:Y:S01]  /*0310*/  FADD R4, R4, R12 ;  /* 0x0000000c04047221 */ /* 0x010fe20000000000 */
[----:B------:R-:W-:Y:S02]  /*0320*/  FADD R5, R5, R13 ;  /* 0x0000000d05057221 */ /* 0x000fe40000000000 */
[----:B------:R-:W-:Y:S01]  /*0330*/  @!P3 FMUL R16, R16, 16777216 ;  /* 0x4b8000001010b820 */ /* 0x000fe20000400000 */
[----:B-1----:R-:W-:Y:S01]  /*0340*/  FMUL R17, R18, R17 ;  /* 0x0000001112117220 */ /* 0x002fe20000400000 */
[----:B-----5:R-:W-:Y:S01]  /*0350*/  FADD R14, -R14, R4 ;  /* 0x000000040e0e7221 */ /* 0x020fe20000000100 */
[----:B------:R-:W-:Y:S01]  /*0360*/  FADD R15, -R15, R5 ;  /* 0x000000050f0f7221 */ /* 0x000fe20000000100 */
[----:B--2---:R-:W-:-:S02]  /*0370*/  FMUL R16, R19, R16 ;  /* 0x0000001013107220 */ /* 0x004fc40000400000 */
[----:B------:R-:W-:Y:S02]  /*0380*/  FMUL R17, R14, R17 ;  /* 0x000000110e117220 */ /* 0x000fe40000400000 */
[----:B------:R-:W-:Y:S02]  /*0390*/  FMUL R16, R15, R16 ;  /* 0x000000100f107220 */ /* 0x000fe40000400000 */
[----:B---3--:R-:W-:Y:S02]  /*03a0*/  FFMA R8, R8, R17, R10 ;  /* 0x0000001108087223 */ /* 0x008fe4000000000a */
[----:B------:R-:W-:-:S03]  /*03b0*/  FFMA R9, R9, R16, R11 ;  /* 0x0000001009097223 */ /* 0x000fc6000000000b */
[----:B------:R-:W-:Y:S02]  /*03c0*/  FSETP.GEU.AND P0, PT, R8, RZ, PT ;  /* 0x000000ff0800720b */ /* 0x000fe40003f0e000 */
[C---:B------:R-:W-:Y:S01]  /*03d0*/  FSETP.GEU.AND P1, PT, R9.reuse, RZ, PT ;  /* 0x000000ff0900720b */ /* 0x040fe20003f2e000 */
[----:B0-----:R-:W-:Y:S01]  /*03e0*/  IMAD.WIDE R6, R0, 0x4, R6 ;  /* 0x0000000400067825 */ /* 0x001fe200078e0206 */
[----:B------:R-:W-:Y:S02]  /*03f0*/  FSEL R8, R8, RZ, P0 ;  /* 0x000000ff08087208 */ /* 0x000fe40000000000 */
[----:B------:R-:W-:Y:S01]  /*0400*/  FSEL R9, R9, RZ, P1 ;  /* 0x000000ff09097208 */ /* 0x000fe20000800000 */
[----:B------:R-:W-:Y:S04]  /*0410*/  STG.E.64 desc[UR4][R2.64], R4 ;  /* 0x0000000402007986 */ /* 0x000fe8000c101b04 */
[----:B------:R-:W-:Y:S01]  /*0420*/  STG.E.64 desc[UR4][R6.64], R8 ;  /* 0x0000000806007986 */ /* 0x000fe2000c101b04 */
[----:B------:R-:W-:Y:S05]  /*0430*/  EXIT ;  /* 0x000000000000794d */ /* 0x000fea0003800000 */
.L_x_0:
[----:B------:R-:W-:-:S00]  /*0440*/  BRA `(.L_x_0) ;  /* 0xfffffffc00fc7947 */ /* 0x000fc0000383ffff */
[----:B------:R-:W-:-:S00]  /*0450*/  NOP ;  /* 0x0000000000007918 */ /* 0x000fc00000000000 */
        /* <DEDUP_REMOVED lines=10> */
.L_x_1:


//--------------------- .nv.global.init           --------------------------
	.section	.nv.global.init,"aw",@progbits
.nv.global.init:
	.type		_$_str,@object
	.size		_$_str,(_$_str_$_2 - _$_str)
_$_str:
        /*0000*/ 	.byte	0x5f, 0x5f, 0x43, 0x55, 0x44, 0x41, 0x5f, 0x46, 0x54, 0x5a, 0x00
	.type		_$_str_$_2,@object
	.size		_$_str_$_2,(.L_1 - _$_str_$_2)
_$_str_$_2:
        /*000b*/ 	.byte	0x5f, 0x5f, 0x43, 0x55, 0x44, 0x41, 0x5f, 0x50, 0x52, 0x45, 0x43, 0x5f, 0x53, 0x51, 0x52, 0x54
        /*001b*/ 	.byte	0x00
.L_1:


//--------------------- .nv.constant0.triton_poi_fused__native_batch_norm_legit_no_training_convolution_relu_21 --------------------------
	.section	.nv.constant0.triton_poi_fused__native_batch_norm_legit_no_training_convolution_relu_21,"a",@progbits
	.sectionflags	@""
	.align	4
.nv.constant0.triton_poi_fused__native_batch_norm_legit_no_training_convolution_relu_21:
	.zero		588
